	.headerflags	@"EF_CUDA_TEXMODE_UNIFIED EF_CUDA_64BIT_ADDRESS EF_CUDA_ACCELERATORS EF_CUDA_SM90 EF_CUDA_VIRTUAL_SM(EF_CUDA_SM90)"
	.elftype	@"ET_EXEC"


//--------------------- .nv.info                  --------------------------
	.section	.nv.info,"",@"SHT_CUDA_INFO"
	.align	4


	//----- nvinfo : EIATTR_REGCOUNT
	.align		4
        /*0000*/ 	.byte	0x04, 0x2f
        /*0002*/ 	.short	(.L_3 - .L_2)
	.align		4
.L_2:
        /*0004*/ 	.word	index@(triton_poi_fused__native_batch_norm_legit_no_training_relu_43)
        /*0008*/ 	.word	0x00000020


	//----- nvinfo : EIATTR_MIN_STACK_SIZE
	.align		4
.L_3:
        /*000c*/ 	.byte	0x04, 0x12
        /*000e*/ 	.short	(.L_5 - .L_4)
	.align		4
.L_4:
        /*0010*/ 	.word	index@(triton_poi_fused__native_batch_norm_legit_no_training_relu_43)
        /*0014*/ 	.word	0x00000000


	//----- nvinfo : EIATTR_FRAME_SIZE
	.align		4
.L_5:
        /*0018*/ 	.byte	0x04, 0x11
        /*001a*/ 	.short	(.L_7 - .L_6)
	.align		4
.L_6:
        /*001c*/ 	.word	index@(triton_poi_fused__native_batch_norm_legit_no_training_relu_43)
        /*0020*/ 	.word	0x00000000


	//----- nvinfo : EIATTR_MIN_STACK_SIZE
	.align		4
.L_7:
        /*0024*/ 	.byte	0x04, 0x12
        /*0026*/ 	.short	(.L_9 - .L_8)
	.align		4
.L_8:
        /*0028*/ 	.word	index@(triton_poi_fused__native_batch_norm_legit_no_training_relu_43)
        /*002c*/ 	.word	0x00000000
.L_9:


//--------------------- .nv.info.triton_poi_fused__native_batch_norm_legit_no_training_relu_43 --------------------------
	.section	.nv.info.triton_poi_fused__native_batch_norm_legit_no_training_relu_43,"",@"SHT_CUDA_INFO"
	.sectionflags	@""
	.align	4


	//----- nvinfo : EIATTR_CUDA_API_VERSION
	.align		4
        /*0000*/ 	.byte	0x04, 0x37
        /*0002*/ 	.short	(.L_11 - .L_10)
.L_10:
        /*0004*/ 	.word	0x0000007c


	//----- nvinfo : EIATTR_KPARAM_INFO
	.align		4
.L_11:
        /*0008*/ 	.byte	0x04, 0x17
        /*000a*/ 	.short	(.L_13 - .L_12)
.L_12:
        /*000c*/ 	.word	0x00000000
        /*0010*/ 	.short	0x0007
        /*0012*/ 	.short	0x0034
        /*0014*/ 	.byte	0x00, 0xf0, 0x11, 0x00


	//----- nvinfo : EIATTR_KPARAM_INFO
	.align		4
.L_13:
        /*0018*/ 	.byte	0x04, 0x17
        /*001a*/ 	.short	(.L_15 - .L_14)
.L_14:
        /*001c*/ 	.word	0x00000000
        /*0020*/ 	.short	0x0006
        /*0022*/ 	.short	0x0030
        /*0024*/ 	.byte	0x00, 0xf0, 0x11, 0x00


	//----- nvinfo : EIATTR_KPARAM_INFO
	.align		4
.L_15:
        /*0028*/ 	.byte	0x04, 0x17
        /*002a*/ 	.short	(.L_17 - .L_16)
.L_16:
        /*002c*/ 	.word	0x00000000
        /*0030*/ 	.short	0x0005
        /*0032*/ 	.short	0x0028
        /*0034*/ 	.byte	0x00, 0xf4, 0x21, 0x00


	//----- nvinfo : EIATTR_KPARAM_INFO
	.align		4
.L_17:
        /*0038*/ 	.byte	0x04, 0x17
        /*003a*/ 	.short	(.L_19 - .L_18)
.L_18:
        /*003c*/ 	.word	0x00000000
        /*0040*/ 	.short	0x0004
        /*0042*/ 	.short	0x0020
        /*0044*/ 	.byte	0x00, 0xf4, 0x21, 0x00


	//----- nvinfo : EIATTR_KPARAM_INFO
	.align		4
.L_19:
        /*0048*/ 	.byte	0x04, 0x17
        /*004a*/ 	.short	(.L_21 - .L_20)
.L_20:
        /*004c*/ 	.word	0x00000000
        /*0050*/ 	.short	0x0003
        /*0052*/ 	.short	0x0018
        /*0054*/ 	.byte	0x00, 0xf4, 0x21, 0x00


	//----- nvinfo : EIATTR_KPARAM_INFO
	.align		4
.L_21:
        /*0058*/ 	.byte	0x04, 0x17
        /*005a*/ 	.short	(.L_23 - .L_22)
.L_22:
        /*005c*/ 	.word	0x00000000
        /*0060*/ 	.short	0x0002
        /*0062*/ 	.short	0x0010
        /*0064*/ 	.byte	0x00, 0xf4, 0x21, 0x00


	//----- nvinfo : EIATTR_KPARAM_INFO
	.align		4
.L_23:
        /*0068*/ 	.byte	0x04, 0x17
        /*006a*/ 	.short	(.L_25 - .L_24)
.L_24:
        /*006c*/ 	.word	0x00000000
        /*0070*/ 	.short	0x0001
        /*0072*/ 	.short	0x0008
        /*0074*/ 	.byte	0x00, 0xf4, 0x21, 0x00


	//----- nvinfo : EIATTR_KPARAM_INFO
	.align		4
.L_25:
        /*0078*/ 	.byte	0x04, 0x17
        /*007a*/ 	.short	(.L_27 - .L_26)
.L_26:
        /*007c*/ 	.word	0x00000000
        /*0080*/ 	.short	0x0000
        /*0082*/ 	.short	0x0000
        /*0084*/ 	.byte	0x00, 0xf4, 0x21, 0x00


	//----- nvinfo : EIATTR_SPARSE_MMA_MASK
	.align		4
.L_27:
        /*0088*/ 	.byte	0x03, 0x50
        /*008a*/ 	.short	0x0000


	//----- nvinfo : EIATTR_MAXREG_COUNT
	.align		4
        /*008c*/ 	.byte	0x03, 0x1b
        /*008e*/ 	.short	0x00ff


	//----- nvinfo : EIATTR_EXIT_INSTR_OFFSETS
	.align		4
        /*0090*/ 	.byte	0x04, 0x1c
        /*0092*/ 	.short	(.L_29 - .L_28)


	//   ....[0]....
.L_28:
        /*0094*/ 	.word	0x00000860


	//   ....[1]....
        /*0098*/ 	.word	0x00000940


	//----- nvinfo : EIATTR_REQNTID
	.align		4
.L_29:
        /*009c*/ 	.byte	0x04, 0x10
        /*009e*/ 	.short	(.L_31 - .L_30)
.L_30:
        /*00a0*/ 	.word	0x00000080
        /*00a4*/ 	.word	0x00000001
        /*00a8*/ 	.word	0x00000001


	//----- nvinfo : EIATTR_CBANK_PARAM_SIZE
	.align		4
.L_31:
        /*00ac*/ 	.byte	0x03, 0x19
        /*00ae*/ 	.short	0x0038


	//----- nvinfo : EIATTR_PARAM_CBANK
	.align		4
        /*00b0*/ 	.byte	0x04, 0x0a
        /*00b2*/ 	.short	(.L_33 - .L_32)
	.align		4
.L_32:
        /*00b4*/ 	.word	index@(.nv.constant0.triton_poi_fused__native_batch_norm_legit_no_training_relu_43)
        /*00b8*/ 	.short	0x0210
        /*00ba*/ 	.short	0x0038


	//----- nvinfo : EIATTR_SW_WAR
	.align		4
.L_33:
        /*00bc*/ 	.byte	0x04, 0x36
        /*00be*/ 	.short	(.L_35 - .L_34)
.L_34:
        /*00c0*/ 	.word	0x00000008
.L_35:


//--------------------- .nv.callgraph             --------------------------
	.section	.nv.callgraph,"",@"SHT_CUDA_CALLGRAPH"
	.align	4
	.sectionentsize	8
	.align		4
        /*0000*/ 	.word	0x00000000
	.align		4
        /*0004*/ 	.word	0xffffffff
	.align		4
        /*0008*/ 	.word	0x00000000
	.align		4
        /*000c*/ 	.word	0xfffffffe
	.align		4
        /*0010*/ 	.word	0x00000000
	.align		4
        /*0014*/ 	.word	0xfffffffd
	.align		4
        /*0018*/ 	.word	0x00000000
	.align		4
        /*001c*/ 	.word	0xfffffffc


//--------------------- .nv.constant4             --------------------------
	.section	.nv.constant4,"a",@progbits
	.align	8
	.align		8
.nv.constant4:
        /*0000*/ 	.dword	_$_str
	.align		8
        /*0008*/ 	.dword	_$_str_$_2


//--------------------- .text.triton_poi_fused__native_batch_norm_legit_no_training_relu_43 --------------------------
	.section	.text.triton_poi_fused__native_batch_norm_legit_no_training_relu_43,"ax",@progbits
	.sectionflags	@"SHF_BARRIERS=1"
	.align	128
        .global         triton_poi_fused__native_batch_norm_legit_no_training_relu_43
        .type           triton_poi_fused__native_batch_norm_legit_no_training_relu_43,@function
        .size           triton_poi_fused__native_batch_norm_legit_no_training_relu_43,(.L_x_1 - triton_poi_fused__native_batch_norm_legit_no_training_relu_43)
        .other          triton_poi_fused__native_batch_norm_legit_no_training_relu_43,@"STO_CUDA_ENTRY STV_DEFAULT"
triton_poi_fused__native_batch_norm_legit_no_training_relu_43:
.text.triton_poi_fused__native_batch_norm_legit_no_training_relu_43:
[----:B------:R-:W0:Y:S01]  /*0000*/  LDC R1, c[0x0][0x28] ;  /* 0x00000a00ff017b82 */ /* 0x000e220000000800 */
[----:B------:R-:W1:Y:S07]  /*0010*/  S2R R0, SR_TID.X ;  /* 0x0000000000007919 */ /* 0x000e6e0000002100 */
[----:B------:R-:W2:Y:S01]  /*0020*/  S2UR UR4, SR_CTAID.Y ;  /* 0x00000000000479c3 */ /* 0x000ea20000002600 */
[----:B------:R-:W-:Y:S02]  /*0030*/  CS2R R4, SRZ ;  /* 0x0000000000047805 */ /* 0x000fe4000001ff00 */
[----:B------:R-:W-:Y:S01]  /*0040*/  CS2R R6, SRZ ;  /* 0x0000000000067805 */ /* 0x000fe2000001ff00 */
[----:B------:R-:W3:Y:S01]  /*0050*/  S2R R13, SR_CTAID.X ;  /* 0x00000000000d7919 */ /* 0x000ee20000002500 */
[----:B------:R-:W-:-:S03]  /*0060*/  ULDC.64 UR8, c[0x0][0x208] ;  /* 0x0000820000087ab9 */ /* 0x000fc60000000a00 */
[----:B------:R-:W4:Y:S08]  /*0070*/  LDC.64 R10, c[0x0][0x220] ;  /* 0x00008800ff0a7b82 */ /* 0x000f300000000a00 */
[----:B------:R-:W5:Y:S01]  /*0080*/  LDC.64 R8, c[0x0][0x210] ;  /* 0x00008400ff087b82 */ /* 0x000f620000000a00 */
[----:B--2---:R-:W-:-:S07]  /*0090*/  USHF.L.U32 UR4, UR4, 0x3, URZ ;  /* 0x0000000304047899 */ /* 0x004fce000800063f */
[----:B------:R-:W2:Y:S01]  /*00a0*/  LDC.64 R16, c[0x0][0x218] ;  /* 0x00008600ff107b82 */ /* 0x000ea20000000a00 */
[----:B-1----:R-:W-:-:S07]  /*00b0*/  LOP3.LUT R2, R0, 0x1, RZ, 0xc0, !PT ;  /* 0x0000000100027812 */ /* 0x002fce00078ec0ff */
[----:B------:R-:W1:Y:S01]  /*00c0*/  LDC.64 R26, c[0x0][0x228] ;  /* 0x00008a00ff1a7b82 */ /* 0x000e620000000a00 */
[----:B------:R-:W-:-:S04]  /*00d0*/  LEA R12, R2, UR4, 0x2 ;  /* 0x00000004020c7c11 */ /* 0x000fc8000f8e10ff */
[C---:B------:R-:W-:Y:S01]  /*00e0*/  ISETP.GE.AND P1, PT, R12.reuse, 0x300, PT ;  /* 0x000003000c00780c */ /* 0x040fe20003f26270 */
[----:B------:R-:W-:Y:S02]  /*00f0*/  IMAD.HI R2, R12, 0x2aaaaaab, RZ ;  /* 0x2aaaaaab0c027827 */ /* 0x000fe400078e02ff */
[----:B------:R-:W1:Y:S03]  /*0100*/  LDC.64 R20, c[0x0][0x230] ;  /* 0x00008c00ff147b82 */ /* 0x000e660000000a00 */
[----:B------:R-:W-:-:S04]  /*0110*/  SHF.R.U32.HI R3, RZ, 0x1f, R2 ;  /* 0x0000001fff037819 */ /* 0x000fc80000011602 */
[----:B------:R-:W-:Y:S01]  /*0120*/  LEA.HI.SX32 R15, R2, R3, 0x1b ;  /* 0x00000003020f7211 */ /* 0x000fe200078fdaff */
[----:B---3--:R-:W-:Y:S01]  /*0130*/  IMAD.SHL.U32 R3, R13, 0x40, RZ ;  /* 0x000000400d037824 */ /* 0x008fe200078e00ff */
[----:B------:R-:W-:-:S03]  /*0140*/  SHF.R.U32.HI R2, RZ, 0x1, R0 ;  /* 0x00000001ff027819 */ /* 0x000fc60000011600 */
[----:B------:R-:W-:Y:S01]  /*0150*/  IMAD R24, R15, -0xc0, R12 ;  /* 0xffffff400f187824 */ /* 0x000fe200078e020c */
[----:B------:R-:W-:-:S03]  /*0160*/  SGXT.U32 R2, R2, 0x6 ;  /* 0x000000060202781a */ /* 0x000fc60000000000 */
[----:B----4-:R-:W-:-:S05]  /*0170*/  IMAD.WIDE R10, R24, 0x4, R10 ;  /* 0x00000004180a7825 */ /* 0x010fca00078e020a */
[----:B------:R3:W4:Y:S01]  /*0180*/  @!P1 LDG.E.EL.128 R4, desc[UR8][R10.64] ;  /* 0x000000080a049981 */ /* 0x000722000c2e1d00 */
[----:B------:R-:W-:Y:S01]  /*0190*/  LOP3.LUT R13, R3, R2, RZ, 0xfc, !PT ;  /* 0x00000002030d7212 */ /* 0x000fe200078efcff */
[----:B--2---:R-:W-:-:S03]  /*01a0*/  IMAD.WIDE R28, R24, 0x4, R16 ;  /* 0x00000004181c7825 */ /* 0x004fc600078e0210 */
[C---:B------:R-:W-:Y:S01]  /*01b0*/  ISETP.GE.AND P0, PT, R13.reuse, 0x40, PT ;  /* 0x000000400d00780c */ /* 0x040fe20003f06270 */
[----:B------:R-:W-:-:S03]  /*01c0*/  IMAD R14, R13, 0xc0, R24 ;  /* 0x000000c00d0e7824 */ /* 0x000fc600078e0218 */
[----:B------:R-:W-:Y:S01]  /*01d0*/  ISETP.LT.AND P0, PT, R12, 0x300, !P0 ;  /* 0x000003000c00780c */ /* 0x000fe20004701270 */
[----:B------:R-:W-:Y:S01]  /*01e0*/  IMAD R23, R15, 0x3000, R14 ;  /* 0x000030000f177824 */ /* 0x000fe200078e020e */
[----:B------:R-:W-:Y:S02]  /*01f0*/  CS2R R12, SRZ ;  /* 0x00000000000c7805 */ /* 0x000fe4000001ff00 */
[----:B------:R-:W-:Y:S02]  /*0200*/  CS2R R14, SRZ ;  /* 0x00000000000e7805 */ /* 0x000fe4000001ff00 */
[----:B---3--:R-:W-:Y:S01]  /*0210*/  CS2R R10, SRZ ;  /* 0x00000000000a7805 */ /* 0x008fe2000001ff00 */
[----:B-----5:R-:W-:Y:S01]  /*0220*/  IMAD.WIDE R22, R23, 0x4, R8 ;  /* 0x0000000417167825 */ /* 0x020fe200078e0208 */
[----:B------:R-:W-:-:S06]  /*0230*/  CS2R R8, SRZ ;  /* 0x0000000000087805 */ /* 0x000fcc000001ff00 */
[----:B------:R-:W2:Y:S04]  /*0240*/  @!P1 LDG.E.EL.128 R8, desc[UR8][R28.64] ;  /* 0x000000081c089981 */ /* 0x000ea8000c2e1d00 */
[----:B------:R3:W2:Y:S01]  /*0250*/  @P0 LDG.E.EL.128 R12, desc[UR8][R22.64] ;  /* 0x00000008160c0981 */ /* 0x0006a2000c2e1d00 */
[C---:B-1----:R-:W-:Y:S01]  /*0260*/  IMAD.WIDE R26, R24.reuse, 0x4, R26 ;  /* 0x00000004181a7825 */ /* 0x042fe200078e021a */
[----:B------:R-:W-:Y:S02]  /*0270*/  CS2R R16, SRZ ;  /* 0x0000000000107805 */ /* 0x000fe4000001ff00 */
[----:B------:R-:W-:Y:S01]  /*0280*/  CS2R R18, SRZ ;  /* 0x0000000000127805 */ /* 0x000fe2000001ff00 */
[----:B0-----:R-:W-:Y:S01]  /*0290*/  IMAD.WIDE R24, R24, 0x4, R20 ;  /* 0x0000000418187825 */ /* 0x001fe200078e0214 */
[----:B------:R-:W-:-:S04]  /*02a0*/  CS2R R20, SRZ ;  /* 0x0000000000147805 */ /* 0x000fc8000001ff00 */
[----:B------:R0:W5:Y:S01]  /*02b0*/  @!P1 LDG.E.EL.128 R16, desc[UR8][R26.64] ;  /* 0x000000081a109981 */ /* 0x000162000c2e1d00 */
[----:B---3--:R-:W-:-:S06]  /*02c0*/  CS2R R22, SRZ ;  /* 0x0000000000167805 */ /* 0x008fcc000001ff00 */
[----:B------:R1:W5:Y:S01]  /*02d0*/  @!P1 LDG.E.EL.128 R20, desc[UR8][R24.64] ;  /* 0x0000000818149981 */ /* 0x000362000c2e1d00 */
[----:B------:R-:W3:Y:S01]  /*02e0*/  S2UR UR6, SR_CgaCtaId ;  /* 0x00000000000679c3 */ /* 0x000ee20000008800 */
[----:B------:R-:W-:Y:S01]  /*02f0*/  UMOV UR5, 0x400 ;  /* 0x0000040000057882 */ /* 0x000fe20000000000 */
[----:B0-----:R-:W-:-:S04]  /*0300*/  LOP3.LUT R27, R0, 0x1, RZ, 0xc0, !PT ;  /* 0x00000001001b7812 */ /* 0x001fc800078ec0ff */
[----:B-1----:R-:W-:Y:S01]  /*0310*/  PRMT R25, R2, 0x6540, R27 ;  /* 0x0000654002197816 */ /* 0x002fe2000000001b */
[----:B------:R-:W-:Y:S01]  /*0320*/  IMAD.SHL.U32 R2, R27, 0x100, RZ ;  /* 0x000001001b027824 */ /* 0x000fe200078e00ff */
[----:B---3--:R-:W-:-:S06]  /*0330*/  UPRMT UR5, UR6, 0x654, UR5 ;  /* 0x0000065406057896 */ /* 0x008fcc0008000005 */
[----:B------:R-:W-:Y:S01]  /*0340*/  LEA R26, R27, UR5, 0x4 ;  /* 0x000000051b1a7c11 */ /* 0x000fe2000f8e20ff */
[----:B----4-:R-:W-:Y:S01]  /*0350*/  FADD R28, R4, 0.0010000000474974513054 ;  /* 0x3a83126f041c7421 */ /* 0x010fe20000000000 */
[----:B------:R-:W-:Y:S01]  /*0360*/  FADD R7, R7, 0.0010000000474974513054 ;  /* 0x3a83126f07077421 */ /* 0x000fe20000000000 */
[----:B------:R-:W-:Y:S01]  /*0370*/  FADD R4, R5, 0.0010000000474974513054 ;  /* 0x3a83126f05047421 */ /* 0x000fe20000000000 */
[----:B------:R-:W-:Y:S02]  /*0380*/  FADD R6, R6, 0.0010000000474974513054 ;  /* 0x3a83126f06067421 */ /* 0x000fe40000000000 */
[----:B------:R-:W0:Y:S08]  /*0390*/  MUFU.SQRT R5, R7 ;  /* 0x0000000700057308 */ /* 0x000e300000002000 */
[----:B------:R-:W1:Y:S01]  /*03a0*/  MUFU.SQRT R28, R28 ;  /* 0x0000001c001c7308 */ /* 0x000e620000002000 */
[----:B0-----:R-:W-:-:S07]  /*03b0*/  FSETP.GT.AND P2, PT, R5, 8.50705917302346158658e+37, PT ;  /* 0x7e8000000500780b */ /* 0x001fce0003f44000 */
[----:B------:R-:W0:Y:S01]  /*03c0*/  MUFU.SQRT R4, R4 ;  /* 0x0000000400047308 */ /* 0x000e220000002000 */
[----:B------:R-:W-:Y:S01]  /*03d0*/  FSETP.GEU.AND P4, PT, R5, 1.175494350822287508e-38, PT ;  /* 0x008000000500780b */ /* 0x000fe20003f8e000 */
[----:B--2---:R-:W-:Y:S01]  /*03e0*/  FADD R9, -R9, R13 ;  /* 0x0000000d09097221 */ /* 0x004fe20000000100 */
[----:B------:R-:W-:Y:S02]  /*03f0*/  IMAD.MOV.U32 R13, RZ, RZ, 0x3e800000 ;  /* 0x3e800000ff0d7424 */ /* 0x000fe400078e00ff */
[----:B------:R-:W-:Y:S01]  /*0400*/  FADD R8, -R8, R12 ;  /* 0x0000000c08087221 */ /* 0x000fe20000000100 */
[C---:B-1----:R-:W-:Y:S02]  /*0410*/  FSETP.GT.AND P5, PT, R28.reuse, 8.50705917302346158658e+37, PT ;  /* 0x7e8000001c00780b */ /* 0x042fe40003fa4000 */
[----:B------:R-:W1:Y:S01]  /*0420*/  MUFU.SQRT R6, R6 ;  /* 0x0000000600067308 */ /* 0x000e620000002000 */
[----:B------:R-:W-:Y:S01]  /*0430*/  FSETP.GEU.AND P0, PT, R28, 1.175494350822287508e-38, PT ;  /* 0x008000001c00780b */ /* 0x000fe20003f0e000 */
[----:B------:R-:W-:Y:S01]  /*0440*/  FADD R11, -R11, R15 ;  /* 0x0000000f0b0b7221 */ /* 0x000fe20000000100 */
[----:B------:R-:W-:Y:S01]  /*0450*/  FSEL R7, R13, 1, P5 ;  /* 0x3f8000000d077808 */ /* 0x000fe20002800000 */
[----:B------:R-:W-:Y:S01]  /*0460*/  @P2 FMUL R5, R5, 0.25 ;  /* 0x3e80000005052820 */ /* 0x000fe20000400000 */
[----:B------:R-:W-:Y:S01]  /*0470*/  FSEL R12, R13, 1, P2 ;  /* 0x3f8000000d0c7808 */ /* 0x000fe20001000000 */
[----:B------:R-:W-:Y:S01]  /*0480*/  FADD R10, -R10, R14 ;  /* 0x0000000e0a0a7221 */ /* 0x000fe20000000100 */
[C---:B0-----:R-:W-:Y:S01]  /*0490*/  FSETP.GT.AND P1, PT, R4.reuse, 8.50705917302346158658e+37, PT ;  /* 0x7e8000000400780b */ /* 0x041fe20003f24000 */
[----:B------:R-:W-:Y:S01]  /*04a0*/  @!P4 FMUL R5, R5, 16777216 ;  /* 0x4b8000000505c820 */ /* 0x000fe20000400000 */
[----:B------:R-:W-:Y:S01]  /*04b0*/  FSETP.GEU.AND P3, PT, R4, 1.175494350822287508e-38, PT ;  /* 0x008000000400780b */ /* 0x000fe20003f6e000 */
[----:B------:R-:W-:Y:S01]  /*04c0*/  IMAD.SHL.U32 R14, R0, 0x4, RZ ;  /* 0x00000004000e7824 */ /* 0x000fe200078e00ff */
[----:B------:R-:W-:Y:S01]  /*04d0*/  FSEL R15, R13, 1, P1 ;  /* 0x3f8000000d0f7808 */ /* 0x000fe20000800000 */
[----:B------:R-:W-:Y:S01]  /*04e0*/  @P5 FMUL R28, R28, 0.25 ;  /* 0x3e8000001c1c5820 */ /* 0x000fe20000400000 */
[----:B------:R-:W-:Y:S01]  /*04f0*/  @!P4 FMUL R12, R12, 16777216 ;  /* 0x4b8000000c0cc820 */ /* 0x000fe20000400000 */
[----:B------:R-:W0:Y:S01]  /*0500*/  MUFU.RCP R5, R5 ;  /* 0x0000000500057308 */ /* 0x000e220000001000 */
[----:B-1----:R-:W-:Y:S01]  /*0510*/  FSETP.GT.AND P5, PT, R6, 8.50705917302346158658e+37, PT ;  /* 0x7e8000000600780b */ /* 0x002fe20003fa4000 */
[----:B------:R-:W-:Y:S01]  /*0520*/  @!P0 FMUL R28, R28, 16777216 ;  /* 0x4b8000001c1c8820 */ /* 0x000fe20000400000 */
[----:B------:R-:W-:Y:S01]  /*0530*/  FSETP.GEU.AND P2, PT, R6, 1.175494350822287508e-38, PT ;  /* 0x008000000600780b */ /* 0x000fe20003f4e000 */
[----:B------:R-:W-:Y:S01]  /*0540*/  @!P0 FMUL R7, R7, 16777216 ;  /* 0x4b80000007078820 */ /* 0x000fe20000400000 */
[----:B------:R-:W-:Y:S01]  /*0550*/  FSEL R13, R13, 1, P5 ;  /* 0x3f8000000d0d7808 */ /* 0x000fe20002800000 */
[----:B------:R-:W-:Y:S01]  /*0560*/  @P1 FMUL R4, R4, 0.25 ;  /* 0x3e80000004041820 */ /* 0x000fe20000400000 */
[----:B------:R-:W-:Y:S01]  /*0570*/  LOP3.LUT R3, R3, 0x3c, R14, 0xf8, !PT ;  /* 0x0000003c03037812 */ /* 0x000fe200078ef80e */
[----:B------:R1:W2:Y:S01]  /*0580*/  MUFU.RCP R24, R28 ;  /* 0x0000001c00187308 */ /* 0x0002a20000001000 */
[----:B------:R-:W-:Y:S01]  /*0590*/  @!P3 FMUL R15, R15, 16777216 ;  /* 0x4b8000000f0fb820 */ /* 0x000fe20000400000 */
[----:B------:R-:W-:Y:S01]  /*05a0*/  @!P3 FMUL R4, R4, 16777216 ;  /* 0x4b8000000404b820 */ /* 0x000fe20000400000 */
[----:B------:R-:W-:-:S03]  /*05b0*/  ISETP.GE.AND P0, PT, R3, 0x40, PT ;  /* 0x000000400300780c */ /* 0x000fc60003f06270 */
[----:B------:R-:W-:Y:S01]  /*05c0*/  @P5 FMUL R6, R6, 0.25 ;  /* 0x3e80000006065820 */ /* 0x000fe20000400000 */
[----:B0-----:R-:W-:Y:S01]  /*05d0*/  FMUL R14, R5, R12 ;  /* 0x0000000c050e7220 */ /* 0x001fe20000400000 */
[----:B------:R-:W0:Y:S01]  /*05e0*/  MUFU.RCP R4, R4 ;  /* 0x0000000400047308 */ /* 0x000e220000001000 */
[----:B------:R-:W-:Y:S01]  /*05f0*/  @!P2 FMUL R13, R13, 16777216 ;  /* 0x4b8000000d0da820 */ /* 0x000fe20000400000 */
[----:B------:R-:W-:Y:S01]  /*0600*/  @!P2 FMUL R6, R6, 16777216 ;  /* 0x4b8000000606a820 */ /* 0x000fe20000400000 */
[----:B------:R-:W-:Y:S02]  /*0610*/  SHF.R.U32.HI R5, RZ, 0x4, R0 ;  /* 0x00000004ff057819 */ /* 0x000fe40000011600 */
[----:B-1----:R-:W-:Y:S01]  /*0620*/  LEA.HI R28, R2, UR5, RZ, 0x1c ;  /* 0x00000005021c7c11 */ /* 0x002fe2000f8fe0ff */
[----:B------:R-:W-:Y:S02]  /*0630*/  IMAD R2, R25, 0x4, R26 ;  /* 0x0000000419027824 */ /* 0x000fe400078e021a */
[----:B--2---:R-:W-:Y:S01]  /*0640*/  FMUL R7, R24, R7 ;  /* 0x0000000718077220 */ /* 0x004fe20000400000 */
[----:B------:R-:W1:Y:S01]  /*0650*/  MUFU.RCP R6, R6 ;  /* 0x0000000600067308 */ /* 0x000e620000001000 */
[----:B------:R-:W-:Y:S01]  /*0660*/  SGXT.U32 R5, R5, 0x3 ;  /* 0x000000030505781a */ /* 0x000fe20000000000 */
[----:B------:R-:W-:-:S02]  /*0670*/  IMAD R25, R25, 0x4, R28 ;  /* 0x0000000419197824 */ /* 0x000fc400078e021c */
[----:B------:R-:W-:Y:S01]  /*0680*/  FMUL R7, R7, R8 ;  /* 0x0000000807077220 */ /* 0x000fe20000400000 */
[----:B------:R-:W-:Y:S02]  /*0690*/  IMAD.SHL.U32 R8, R0, 0x10, RZ ;  /* 0x0000001000087824 */ /* 0x000fe400078e00ff */
[----:B0-----:R-:W-:Y:S01]  /*06a0*/  FMUL R12, R4, R15 ;  /* 0x0000000f040c7220 */ /* 0x001fe20000400000 */
[----:B------:R-:W-:Y:S01]  /*06b0*/  FMUL R4, R14, R11 ;  /* 0x0000000b0e047220 */ /* 0x000fe20000400000 */
[----:B-----5:R-:W-:Y:S01]  /*06c0*/  FFMA R7, R7, R16, R20 ;  /* 0x0000001007077223 */ /* 0x020fe20000000014 */
[----:B------:R-:W-:Y:S01]  /*06d0*/  LOP3.LUT R8, R8, 0x7f0, RZ, 0xc0, !PT ;  /* 0x000007f008087812 */ /* 0x000fe200078ec0ff */
[----:B------:R-:W-:Y:S01]  /*06e0*/  FMUL R12, R12, R9 ;  /* 0x000000090c0c7220 */ /* 0x000fe20000400000 */
[----:B------:R-:W-:Y:S02]  /*06f0*/  FFMA R4, R4, R19, R23 ;  /* 0x0000001304047223 */ /* 0x000fe40000000017 */
[----:B------:R-:W-:Y:S01]  /*0700*/  FSETP.GEU.AND P4, PT, R7, RZ, PT ;  /* 0x000000ff0700720b */ /* 0x000fe20003f8e000 */
[----:B-1----:R-:W-:Y:S01]  /*0710*/  FMUL R13, R6, R13 ;  /* 0x0000000d060d7220 */ /* 0x002fe20000400000 */
[----:B------:R-:W-:Y:S01]  /*0720*/  FFMA R12, R12, R17, R21 ;  /* 0x000000110c0c7223 */ /* 0x000fe20000000015 */
[----:B------:R-:W-:-:S02]  /*0730*/  SHF.R.U32.HI R6, RZ, 0x2, R0 ;  /* 0x00000002ff067819 */ /* 0x000fc40000011600 */
[----:B------:R-:W-:Y:S01]  /*0740*/  FMUL R13, R13, R10 ;  /* 0x0000000a0d0d7220 */ /* 0x000fe20000400000 */
[----:B------:R-:W-:Y:S02]  /*0750*/  FSETP.GEU.AND P1, PT, R4, RZ, PT ;  /* 0x000000ff0400720b */ /* 0x000fe40003f2e000 */
[----:B------:R-:W-:Y:S01]  /*0760*/  FSETP.GEU.AND P3, PT, R12, RZ, PT ;  /* 0x000000ff0c00720b */ /* 0x000fe20003f6e000 */
[----:B------:R-:W-:Y:S01]  /*0770*/  FFMA R13, R13, R18, R22 ;  /* 0x000000120d0d7223 */ /* 0x000fe20000000016 */
[----:B------:R-:W-:Y:S02]  /*0780*/  LOP3.LUT R0, R5, UR4, RZ, 0xfc, !PT ;  /* 0x0000000405007c12 */ /* 0x000fe4000f8efcff */
[----:B------:R-:W-:Y:S02]  /*0790*/  LOP3.LUT R5, R6, 0x1c, RZ, 0xc0, !PT ;  /* 0x0000001c06057812 */ /* 0x000fe400078ec0ff */
[----:B------:R-:W-:Y:S02]  /*07a0*/  FSETP.GEU.AND P2, PT, R13, RZ, PT ;  /* 0x000000ff0d00720b */ /* 0x000fe40003f4e000 */
[----:B------:R-:W-:-:S02]  /*07b0*/  FSEL R7, R7, RZ, P4 ;  /* 0x000000ff07077208 */ /* 0x000fc40002000000 */
[----:B------:R-:W-:Y:S02]  /*07c0*/  FSEL R12, R12, RZ, P3 ;  /* 0x000000ff0c0c7208 */ /* 0x000fe40001800000 */
[----:B------:R-:W-:Y:S01]  /*07d0*/  FSEL R6, R13, RZ, P2 ;  /* 0x000000ff0d067208 */ /* 0x000fe20001000000 */
[----:B------:R0:W-:Y:S01]  /*07e0*/  STS [R2], R7 ;  /* 0x0000000702007388 */ /* 0x0001e20000000800 */
[----:B------:R-:W-:Y:S02]  /*07f0*/  FSEL R4, R4, RZ, P1 ;  /* 0x000000ff04047208 */ /* 0x000fe40000800000 */
[----:B------:R-:W-:Y:S01]  /*0800*/  ISETP.LT.AND P0, PT, R0, 0x300, !P0 ;  /* 0x000003000000780c */ /* 0x000fe20004701270 */
[----:B------:R0:W-:Y:S01]  /*0810*/  STS [R25+0x104], R12 ;  /* 0x0001040c19007388 */ /* 0x0001e20000000800 */
[----:B------:R-:W-:-:S03]  /*0820*/  IADD3 R10, R8, UR5, R5 ;  /* 0x00000005080a7c10 */ /* 0x000fc6000fffe005 */
[----:B------:R0:W-:Y:S04]  /*0830*/  STS [R25+0x208], R6 ;  /* 0x0002080619007388 */ /* 0x0001e80000000800 */
[----:B------:R0:W-:Y:S01]  /*0840*/  STS [R25+0x30c], R4 ;  /* 0x00030c0419007388 */ /* 0x0001e20000000800 */
[----:B------:R-:W-:Y:S06]  /*0850*/  BAR.SYNC.DEFER_BLOCKING 0x0 ;  /* 0x0000000000007b1d */ /* 0x000fec0000010000 */
[----:B0-----:R-:W-:Y:S05]  /*0860*/  @!P0 EXIT ;  /* 0x000000000000894d */ /* 0x001fea0003800000 */
[----:B------:R-:W-:Y:S01]  /*0870*/  LDS R4, [R10] ;  /* 0x000000000a047984 */ /* 0x000fe20000000800 */
[----:B------:R-:W-:Y:S01]  /*0880*/  IMAD.HI R2, R0, 0x2aaaaaab, RZ ;  /* 0x2aaaaaab00027827 */ /* 0x000fe200078e02ff */
[----:B------:R-:W0:Y:S02]  /*0890*/  LDC.64 R8, c[0x0][0x238] ;  /* 0x00008e00ff087b82 */ /* 0x000e240000000a00 */
[----:B------:R-:W-:Y:S02]  /*08a0*/  LDS R5, [R10+0x4] ;  /* 0x000004000a057984 */ /* 0x000fe40000000800 */
[----:B------:R-:W-:Y:S02]  /*08b0*/  SHF.R.U32.HI R11, RZ, 0x1f, R2 ;  /* 0x0000001fff0b7819 */ /* 0x000fe40000011602 */
[----:B------:R-:W-:Y:S02]  /*08c0*/  LDS R6, [R10+0x8] ;  /* 0x000008000a067984 */ /* 0x000fe40000000800 */
[----:B------:R-:W-:-:S02]  /*08d0*/  LEA.HI.SX32 R11, R2, R11, 0x1b ;  /* 0x0000000b020b7211 */ /* 0x000fc400078fdaff */
[----:B------:R-:W1:Y:S03]  /*08e0*/  LDS R7, [R10+0xc] ;  /* 0x00000c000a077984 */ /* 0x000e660000000800 */
[----:B------:R-:W-:-:S04]  /*08f0*/  IMAD R0, R11, -0xc0, R0 ;  /* 0xffffff400b007824 */ /* 0x000fc800078e0200 */
[----:B------:R-:W-:-:S04]  /*0900*/  IMAD R0, R0, 0x40, R3 ;  /* 0x0000004000007824 */ /* 0x000fc800078e0203 */
[----:B------:R-:W-:-:S04]  /*0910*/  IMAD R3, R11, 0x14000, R0 ;  /* 0x000140000b037824 */ /* 0x000fc800078e0200 */
[----:B0-----:R-:W-:-:S05]  /*0920*/  IMAD.WIDE R2, R3, 0x4, R8 ;  /* 0x0000000403027825 */ /* 0x001fca00078e0208 */
[----:B-1----:R-:W-:Y:S01]  /*0930*/  STG.E.128 desc[UR8][R2.64], R4 ;  /* 0x0000000402007986 */ /* 0x002fe2000c101d08 */
[----:B------:R-:W-:Y:S05]  /*0940*/  EXIT ;  /* 0x000000000000794d */ /* 0x000fea0003800000 */
.L_x_0:
[----:B------:R-:W-:-:S00]  /*0950*/  BRA `(.L_x_0) ;  /* 0xfffffffc00fc7947 */ /* 0x000fc0000383ffff */
[----:B------:R-:W-:-:S00]  /*0960*/  NOP ;  /* 0x0000000000007918 */ /* 0x000fc00000000000 */
        /* <DEDUP_REMOVED lines=9> */
.L_x_1:


//--------------------- .nv.global.init           --------------------------
	.section	.nv.global.init,"aw",@progbits
.nv.global.init:
	.type		_$_str,@object
	.size		_$_str,(_$_str_$_2 - _$_str)
_$_str:
        /*0000*/ 	.byte	0x5f, 0x5f, 0x43, 0x55, 0x44, 0x41, 0x5f, 0x46, 0x54, 0x5a, 0x00
	.type		_$_str_$_2,@object
	.size		_$_str_$_2,(.L_1 - _$_str_$_2)
_$_str_$_2:
        /*000b*/ 	.byte	0x5f, 0x5f, 0x43, 0x55, 0x44, 0x41, 0x5f, 0x50, 0x52, 0x45, 0x43, 0x5f, 0x53, 0x51, 0x52, 0x54
        /*001b*/ 	.byte	0x00
.L_1:


//--------------------- .nv.shared.triton_poi_fused__native_batch_norm_legit_no_training_relu_43 --------------------------
	.section	.nv.shared.triton_poi_fused__native_batch_norm_legit_no_training_relu_43,"aw",@nobits
	.sectionflags	@""
	.align	16
	.zero		1024


//--------------------- .nv.constant0.triton_poi_fused__native_batch_norm_legit_no_training_relu_43 --------------------------
	.section	.nv.constant0.triton_poi_fused__native_batch_norm_legit_no_training_relu_43,"a",@progbits
	.sectionflags	@""
	.align	4
.nv.constant0.triton_poi_fused__native_batch_norm_legit_no_training_relu_43:
	.zero		584
